//
// Generated by NVIDIA NVVM Compiler
//
// Compiler Build ID: CL-36424714
// Cuda compilation tools, release 13.0, V13.0.88
// Based on NVVM 20.0.0
//

.version 9.0
.target sm_100
.address_size 64

	// .globl	_Z11matmul_wmmaP6__halfS0_Pf

.visible .entry _Z11matmul_wmmaP6__halfS0_Pf(
	.param .u64 .ptr .align 1 _Z11matmul_wmmaP6__halfS0_Pf_param_0,
	.param .u64 .ptr .align 1 _Z11matmul_wmmaP6__halfS0_Pf_param_1,
	.param .u64 .ptr .align 1 _Z11matmul_wmmaP6__halfS0_Pf_param_2
)
{
	.reg .pred 	%p<4>;
	.reg .b32 	%r<76>;
	.reg .b32 	%f<34>;
	.reg .b64 	%rd<22>;

	mov.u32 	%r3, %tid.x;
	shr.u32 	%r4, %r3, 5;
	mov.u32 	%r5, %ctaid.y;
	mov.u32 	%r6, %ctaid.x;
	mov.u32 	%r8, %ntid.y;
	mad.lo.s32 	%r1, %r5, %r8, %r4;
	shl.b32 	%r2, %r6, 4;
	setp.gt.u32 	%p1, %r1, 3;
	setp.gt.u32 	%p2, %r2, 63;
	or.pred  	%p3, %p1, %p2;
	@%p3 bra 	$L__BB0_2;
	ld.param.u64 	%rd21, [_Z11matmul_wmmaP6__halfS0_Pf_param_2];
	ld.param.u64 	%rd20, [_Z11matmul_wmmaP6__halfS0_Pf_param_1];
	ld.param.u64 	%rd19, [_Z11matmul_wmmaP6__halfS0_Pf_param_0];
	cvta.to.global.u64 	%rd4, %rd21;
	cvta.to.global.u64 	%rd5, %rd19;
	cvta.to.global.u64 	%rd6, %rd20;
	shl.b32 	%r9, %r1, 10;
	mul.wide.u32 	%rd7, %r9, 2;
	add.s64 	%rd8, %rd5, %rd7;
	mov.b32 	%r10, 64;
	wmma.load.a.sync.aligned.row.m16n16k16.global.f16 	{%r11, %r12, %r13, %r14, %r15, %r16, %r17, %r18}, [%rd8], %r10;
	mul.wide.u32 	%rd9, %r2, 2;
	add.s64 	%rd10, %rd6, %rd9;
	wmma.load.b.sync.aligned.col.m16n16k16.global.f16 	{%r19, %r20, %r21, %r22, %r23, %r24, %r25, %r26}, [%rd10], %r10;
	mov.f32 	%f1, 0f00000000;
	wmma.mma.sync.aligned.row.col.m16n16k16.f32.f32 {%f2, %f3, %f4, %f5, %f6, %f7, %f8, %f9}, {%r11, %r12, %r13, %r14, %r15, %r16, %r17, %r18}, {%r19, %r20, %r21, %r22, %r23, %r24, %r25, %r26}, {%f1, %f1, %f1, %f1, %f1, %f1, %f1, %f1};
	add.s64 	%rd11, %rd8, 32;
	wmma.load.a.sync.aligned.row.m16n16k16.global.f16 	{%r27, %r28, %r29, %r30, %r31, %r32, %r33, %r34}, [%rd11], %r10;
	add.s64 	%rd12, %rd10, 2048;
	wmma.load.b.sync.aligned.col.m16n16k16.global.f16 	{%r35, %r36, %r37, %r38, %r39, %r40, %r41, %r42}, [%rd12], %r10;
	wmma.mma.sync.aligned.row.col.m16n16k16.f32.f32 {%f10, %f11, %f12, %f13, %f14, %f15, %f16, %f17}, {%r27, %r28, %r29, %r30, %r31, %r32, %r33, %r34}, {%r35, %r36, %r37, %r38, %r39, %r40, %r41, %r42}, {%f2, %f3, %f4, %f5, %f6, %f7, %f8, %f9};
	add.s64 	%rd13, %rd8, 64;
	wmma.load.a.sync.aligned.row.m16n16k16.global.f16 	{%r43, %r44, %r45, %r46, %r47, %r48, %r49, %r50}, [%rd13], %r10;
	add.s64 	%rd14, %rd10, 4096;
	wmma.load.b.sync.aligned.col.m16n16k16.global.f16 	{%r51, %r52, %r53, %r54, %r55, %r56, %r57, %r58}, [%rd14], %r10;
	wmma.mma.sync.aligned.row.col.m16n16k16.f32.f32 {%f18, %f19, %f20, %f21, %f22, %f23, %f24, %f25}, {%r43, %r44, %r45, %r46, %r47, %r48, %r49, %r50}, {%r51, %r52, %r53, %r54, %r55, %r56, %r57, %r58}, {%f10, %f11, %f12, %f13, %f14, %f15, %f16, %f17};
	add.s64 	%rd15, %rd8, 96;
	wmma.load.a.sync.aligned.row.m16n16k16.global.f16 	{%r59, %r60, %r61, %r62, %r63, %r64, %r65, %r66}, [%rd15], %r10;
	add.s64 	%rd16, %rd10, 6144;
	wmma.load.b.sync.aligned.col.m16n16k16.global.f16 	{%r67, %r68, %r69, %r70, %r71, %r72, %r73, %r74}, [%rd16], %r10;
	wmma.mma.sync.aligned.row.col.m16n16k16.f32.f32 {%f26, %f27, %f28, %f29, %f30, %f31, %f32, %f33}, {%r59, %r60, %r61, %r62, %r63, %r64, %r65, %r66}, {%r67, %r68, %r69, %r70, %r71, %r72, %r73, %r74}, {%f18, %f19, %f20, %f21, %f22, %f23, %f24, %f25};
	add.s32 	%r75, %r9, %r2;
	mul.wide.u32 	%rd17, %r75, 4;
	add.s64 	%rd18, %rd4, %rd17;
	wmma.store.d.sync.aligned.row.m16n16k16.global.f32 	[%rd18], {%f26, %f27, %f28, %f29, %f30, %f31, %f32, %f33}, %r10;
$L__BB0_2:
	ret;

}


// ===== COMPILED SASS (sm_100) =====

	.target	sm_100

	.elftype	@"ET_EXEC"


//--------------------- .note.nv.tkinfo           --------------------------
	.section	.note.nv.tkinfo,"",@"SHT_NOTE"
	.sectionflags	@"SHF_NOTE_NV_TKINFO"
	.tkinfo
        /*0018*/ 	.word	0x00000002
        /*0030*/ 	.string	""
        /*0030*/ 	.string	"ptxas"
        /*0030*/ 	.string	"Cuda compilation tools, release 13.0, V13.0.88"
        /*0030*/ 	.string	"Build cuda_13.0.r13.0/compiler.36424714_0"
        /*0030*/ 	.string	"-arch sm_100 -m 64 "



//--------------------- .note.nv.cuinfo           --------------------------
	.section	.note.nv.cuinfo,"",@"SHT_NOTE"
	.sectionflags	@"SHF_NOTE_NV_CUINFO"
        /*0018*/ 	.short	0x0002
        /*001a*/ 	.short	0x0064
        /*001c*/ 	.short	0x0082
	.zero		2


//--------------------- .nv.info                  --------------------------
	.section	.nv.info,"",@"SHT_CUDA_INFO"
	.align	4


	//----- nvinfo : EIATTR_REGCOUNT
	.align		4
        /*0000*/ 	.byte	0x04, 0x2f
        /*0002*/ 	.short	(.L_1 - .L_0)
	.align		4
.L_0:
        /*0004*/ 	.word	index@(_Z11matmul_wmmaP6__halfS0_Pf)
        /*0008*/ 	.word	0x0000001e


	//----- nvinfo : EIATTR_FRAME_SIZE
	.align		4
.L_1:
        /*000c*/ 	.byte	0x04, 0x11
        /*000e*/ 	.short	(.L_3 - .L_2)
	.align		4
.L_2:
        /*0010*/ 	.word	index@(_Z11matmul_wmmaP6__halfS0_Pf)
        /*0014*/ 	.word	0x00000000


	//----- nvinfo : EIATTR_MIN_STACK_SIZE
	.align		4
.L_3:
        /*0018*/ 	.byte	0x04, 0x12
        /*001a*/ 	.short	(.L_5 - .L_4)
	.align		4
.L_4:
        /*001c*/ 	.word	index@(_Z11matmul_wmmaP6__halfS0_Pf)
        /*0020*/ 	.word	0x00000000
.L_5:


//--------------------- .nv.compat                --------------------------
	.section	.nv.compat,"",@"SHT_CUDA_COMPAT_INFO"
	.align	4
        /*0000*/ 	.byte	0x02, 0x09, 0x00, 0x00, 0x02, 0x02, 0x01, 0x00, 0x02, 0x05, 0x05, 0x00, 0x03, 0x07, 0x01, 0x01
        /*0010*/ 	.byte	0x02, 0x03, 0x00, 0x00, 0x02, 0x06, 0x01, 0x00, 0x04, 0x0b, 0x08, 0x00, 0x09, 0x00, 0x00, 0x00
        /*0020*/ 	.byte	0x00, 0x00, 0x00, 0x00


//--------------------- .nv.info._Z11matmul_wmmaP6__halfS0_Pf --------------------------
	.section	.nv.info._Z11matmul_wmmaP6__halfS0_Pf,"",@"SHT_CUDA_INFO"
	.sectionflags	@""
	.align	4


	//----- nvinfo : EIATTR_CUDA_API_VERSION
	.align		4
        /*0000*/ 	.byte	0x04, 0x37
        /*0002*/ 	.short	(.L_7 - .L_6)
.L_6:
        /*0004*/ 	.word	0x00000082


	//----- nvinfo : EIATTR_KPARAM_INFO
	.align		4
.L_7:
        /*0008*/ 	.byte	0x04, 0x17
        /*000a*/ 	.short	(.L_9 - .L_8)
.L_8:
        /*000c*/ 	.word	0x00000000
        /*0010*/ 	.short	0x0002
        /*0012*/ 	.short	0x0010
        /*0014*/ 	.byte	0x00, 0xf5, 0x21, 0x00


	//----- nvinfo : EIATTR_KPARAM_INFO
	.align		4
.L_9:
        /*0018*/ 	.byte	0x04, 0x17
        /*001a*/ 	.short	(.L_11 - .L_10)
.L_10:
        /*001c*/ 	.word	0x00000000
        /*0020*/ 	.short	0x0001
        /*0022*/ 	.short	0x0008
        /*0024*/ 	.byte	0x00, 0xf5, 0x21, 0x00


	//----- nvinfo : EIATTR_KPARAM_INFO
	.align		4
.L_11:
        /*0028*/ 	.byte	0x04, 0x17
        /*002a*/ 	.short	(.L_13 - .L_12)
.L_12:
        /*002c*/ 	.word	0x00000000
        /*0030*/ 	.short	0x0000
        /*0032*/ 	.short	0x0000
        /*0034*/ 	.byte	0x00, 0xf5, 0x21, 0x00


	//----- nvinfo : EIATTR_SPARSE_MMA_MASK
	.align		4
.L_13:
        /*0038*/ 	.byte	0x03, 0x50
        /*003a*/ 	.short	0x0000


	//----- nvinfo : EIATTR_WMMA_USED
	.align		4
        /*003c*/ 	.byte	0x01, 0x2b
	.zero		2


	//----- nvinfo : EIATTR_MAXREG_COUNT
	.align		4
        /*0040*/ 	.byte	0x03, 0x1b
        /*0042*/ 	.short	0x00ff


	//----- nvinfo : EIATTR_MERCURY_ISA_VERSION
	.align		4
        /*0044*/ 	.byte	0x03, 0x5f
        /*0046*/ 	.short	0x0101


	//----- nvinfo : EIATTR_VRC_CTA_INIT_COUNT
	.align		4
        /*0048*/ 	.byte	0x02, 0x4a
	.zero		1
	.zero		1


	//----- nvinfo : EIATTR_EXIT_INSTR_OFFSETS
	.align		4
        /*004c*/ 	.byte	0x04, 0x1c
        /*004e*/ 	.short	(.L_15 - .L_14)


	//   ....[0]....
.L_14:
        /*0050*/ 	.word	0x000000a0


	//   ....[1]....
        /*0054*/ 	.word	0x000004b0


	//----- nvinfo : EIATTR_CBANK_PARAM_SIZE
	.align		4
.L_15:
        /*0058*/ 	.byte	0x03, 0x19
        /*005a*/ 	.short	0x0018


	//----- nvinfo : EIATTR_PARAM_CBANK
	.align		4
        /*005c*/ 	.byte	0x04, 0x0a
        /*005e*/ 	.short	(.L_17 - .L_16)
	.align		4
.L_16:
        /*0060*/ 	.word	index@(.nv.constant0._Z11matmul_wmmaP6__halfS0_Pf)
        /*0064*/ 	.short	0x0380
        /*0066*/ 	.short	0x0018


	//----- nvinfo : EIATTR_SW_WAR
	.align		4
.L_17:
        /*0068*/ 	.byte	0x04, 0x36
        /*006a*/ 	.short	(.L_19 - .L_18)
.L_18:
        /*006c*/ 	.word	0x00000008
.L_19:


//--------------------- .nv.callgraph             --------------------------
	.section	.nv.callgraph,"",@"SHT_CUDA_CALLGRAPH"
	.align	4
	.sectionentsize	8
	.align		4
        /*0000*/ 	.word	0x00000000
	.align		4
        /*0004*/ 	.word	0xffffffff
	.align		4
        /*0008*/ 	.word	0x00000000
	.align		4
        /*000c*/ 	.word	0xfffffffe
	.align		4
        /*0010*/ 	.word	0x00000000
	.align		4
        /*0014*/ 	.word	0xfffffffd
	.align		4
        /*0018*/ 	.word	0x00000000
	.align		4
        /*001c*/ 	.word	0xfffffffc


//--------------------- .text._Z11matmul_wmmaP6__halfS0_Pf --------------------------
	.section	.text._Z11matmul_wmmaP6__halfS0_Pf,"ax",@progbits
	.align	128
        .global         _Z11matmul_wmmaP6__halfS0_Pf
        .type           _Z11matmul_wmmaP6__halfS0_Pf,@function
        .size           _Z11matmul_wmmaP6__halfS0_Pf,(.L_x_1 - _Z11matmul_wmmaP6__halfS0_Pf)
        .other          _Z11matmul_wmmaP6__halfS0_Pf,@"STO_CUDA_ENTRY STV_DEFAULT"
_Z11matmul_wmmaP6__halfS0_Pf:
.text._Z11matmul_wmmaP6__halfS0_Pf:
[----:B------:R-:W-:Y:S01]  /*0000*/  LDC R1, c[0x0][0x37c] ;  /* 0x0000df00ff017b82 */ /* 0x000fe20000000800 */
[----:B------:R-:W0:Y:S07]  /*0010*/  S2R R2, SR_TID.X ;  /* 0x0000000000027919 */ /* 0x000e2e0000002100 */
[----:B------:R-:W1:Y:S01]  /*0020*/  S2UR UR4, SR_CTAID.Y ;  /* 0x00000000000479c3 */ /* 0x000e620000002600 */
[----:B------:R-:W2:Y:S07]  /*0030*/  S2R R0, SR_CTAID.X ;  /* 0x0000000000007919 */ /* 0x000eae0000002500 */
[----:B------:R-:W1:Y:S01]  /*0040*/  LDC R3, c[0x0][0x364] ;  /* 0x0000d900ff037b82 */ /* 0x000e620000000800 */
[----:B0-----:R-:W-:Y:S01]  /*0050*/  SHF.R.U32.HI R2, RZ, 0x5, R2 ;  /* 0x00000005ff027819 */ /* 0x001fe20000011602 */
[----:B--2---:R-:W-:-:S04]  /*0060*/  IMAD.SHL.U32 R0, R0, 0x10, RZ ;  /* 0x0000001000007824 */ /* 0x004fc800078e00ff */
[----:B-1----:R-:W-:Y:S01]  /*0070*/  IMAD R2, R3, UR4, R2 ;  /* 0x0000000403027c24 */ /* 0x002fe2000f8e0202 */
[----:B------:R-:W-:-:S04]  /*0080*/  ISETP.GT.U32.AND P0, PT, R0, 0x3f, PT ;  /* 0x0000003f0000780c */ /* 0x000fc80003f04070 */
[----:B------:R-:W-:-:S13]  /*0090*/  ISETP.GT.U32.OR P0, PT, R2, 0x3, P0 ;  /* 0x000000030200780c */ /* 0x000fda0000704470 */
[----:B------:R-:W-:Y:S05]  /*00a0*/  @P0 EXIT ;  /* 0x000000000000094d */ /* 0x000fea0003800000 */
[----:B------:R-:W0:Y:S01]  /*00b0*/  S2R R9, SR_LANEID ;  /* 0x0000000000097919 */ /* 0x000e220000000000 */
[----:B------:R-:W1:Y:S01]  /*00c0*/  LDC.64 R4, c[0x0][0x380] ;  /* 0x0000e000ff047b82 */ /* 0x000e620000000a00 */
[----:B------:R-:W-:Y:S01]  /*00d0*/  IMAD.SHL.U32 R3, R2, 0x400, RZ ;  /* 0x0000040002037824 */ /* 0x000fe200078e00ff */
[----:B------:R-:W2:Y:S01]  /*00e0*/  LDCU.64 UR4, c[0x0][0x358] ;  /* 0x00006b00ff0477ac */ /* 0x000ea20008000a00 */
[----:B------:R-:W-:-:S05]  /*00f0*/  IMAD.MOV.U32 R25, RZ, RZ, RZ ;  /* 0x000000ffff197224 */ /* 0x000fca00078e00ff */
[----:B------:R-:W3:Y:S01]  /*0100*/  LDC.64 R6, c[0x0][0x388] ;  /* 0x0000e200ff067b82 */ /* 0x000ee20000000a00 */
[----:B-1----:R-:W-:Y:S01]  /*0110*/  IMAD.WIDE.U32 R4, R3, 0x2, R4 ;  /* 0x0000000203047825 */ /* 0x002fe200078e0004 */
[----:B0-----:R-:W-:-:S03]  /*0120*/  LOP3.LUT R24, R9, 0x3, RZ, 0xc0, !PT ;  /* 0x0000000309187812 */ /* 0x001fc600078ec0ff */
[----:B---3--:R-:W-:Y:S01]  /*0130*/  IMAD.WIDE.U32 R6, R0, 0x2, R6 ;  /* 0x0000000200067825 */ /* 0x008fe200078e0006 */
[----:B------:R-:W-:-:S05]  /*0140*/  SHF.R.U32.HI R9, RZ, 0x2, R9 ;  /* 0x00000002ff097819 */ /* 0x000fca0000011609 */
[----:B------:R-:W-:-:S03]  /*0150*/  IMAD.WIDE.U32 R24, R9, 0x20, R24 ;  /* 0x0000002009187825 */ /* 0x000fc600078e0018 */
[C---:B------:R-:W-:Y:S02]  /*0160*/  LEA R26, P0, R24.reuse, R4, 0x2 ;  /* 0x00000004181a7211 */ /* 0x040fe400078010ff */
[C---:B------:R-:W-:Y:S02]  /*0170*/  LEA R22, P1, R24.reuse, R6, 0x2 ;  /* 0x0000000618167211 */ /* 0x040fe400078210ff */
[C-C-:B------:R-:W-:Y:S02]  /*0180*/  LEA.HI.X R27, R24.reuse, R5, R25.reuse, 0x2, P0 ;  /* 0x00000005181b7211 */ /* 0x140fe400000f1419 */
[----:B------:R-:W-:-:S03]  /*0190*/  LEA.HI.X R23, R24, R7, R25, 0x2, P1 ;  /* 0x0000000718177211 */ /* 0x000fc600008f1419 */
[----:B--2---:R-:W2:Y:S04]  /*01a0*/  LDG.E R8, desc[UR4][R26.64] ;  /* 0x000000041a087981 */ /* 0x004ea8000c1e1900 */
[----:B------:R-:W2:Y:S04]  /*01b0*/  LDG.E R12, desc[UR4][R22.64] ;  /* 0x00000004160c7981 */ /* 0x000ea8000c1e1900 */
[----:B------:R-:W2:Y:S04]  /*01c0*/  LDG.E R13, desc[UR4][R22.64+0x10] ;  /* 0x00001004160d7981 */ /* 0x000ea8000c1e1900 */
[----:B------:R-:W2:Y:S04]  /*01d0*/  LDG.E R9, desc[UR4][R26.64+0x400] ;  /* 0x000400041a097981 */ /* 0x000ea8000c1e1900 */
[----:B------:R-:W2:Y:S04]  /*01e0*/  LDG.E R10, desc[UR4][R26.64+0x10] ;  /* 0x000010041a0a7981 */ /* 0x000ea8000c1e1900 */
[----:B------:R-:W2:Y:S04]  /*01f0*/  LDG.E R11, desc[UR4][R26.64+0x410] ;  /* 0x000410041a0b7981 */ /* 0x000ea8000c1e1900 */
[----:B------:R-:W3:Y:S04]  /*0200*/  LDG.E R20, desc[UR4][R22.64+0x400] ;  /* 0x0004000416147981 */ /* 0x000ee8000c1e1900 */
[----:B------:R-:W3:Y:S04]  /*0210*/  LDG.E R21, desc[UR4][R22.64+0x410] ;  /* 0x0004100416157981 */ /* 0x000ee8000c1e1900 */
[----:B------:R-:W4:Y:S04]  /*0220*/  LDG.E R16, desc[UR4][R22.64+0x800] ;  /* 0x0008000416107981 */ /* 0x000f28000c1e1900 */
[----:B------:R-:W4:Y:S04]  /*0230*/  LDG.E R17, desc[UR4][R22.64+0x810] ;  /* 0x0008100416117981 */ /* 0x000f28000c1e1900 */
[----:B------:R-:W4:Y:S04]  /*0240*/  LDG.E R4, desc[UR4][R26.64+0x20] ;  /* 0x000020041a047981 */ /* 0x000f28000c1e1900 */
[----:B------:R-:W4:Y:S04]  /*0250*/  LDG.E R5, desc[UR4][R26.64+0x420] ;  /* 0x000420041a057981 */ /* 0x000f28000c1e1900 */
[----:B------:R-:W4:Y:S04]  /*0260*/  LDG.E R6, desc[UR4][R26.64+0x30] ;  /* 0x000030041a067981 */ /* 0x000f28000c1e1900 */
[----:B------:R-:W4:Y:S04]  /*0270*/  LDG.E R7, desc[UR4][R26.64+0x430] ;  /* 0x000430041a077981 */ /* 0x000f28000c1e1900 */
[----:B------:R-:W5:Y:S04]  /*0280*/  LDG.E R18, desc[UR4][R22.64+0xc00] ;  /* 0x000c000416127981 */ /* 0x000f68000c1e1900 */
[----:B------:R-:W5:Y:S01]  /*0290*/  LDG.E R19, desc[UR4][R22.64+0xc10] ;  /* 0x000c100416137981 */ /* 0x000f62000c1e1900 */
[C---:B--2---:R-:W-:Y:S08]  /*02a0*/  HMMA.16816.F32 R12, R8.reuse, R12, RZ ;  /* 0x0000000c080c723c */ /* 0x044ff000000018ff */
[----:B---3--:R-:W-:Y:S01]  /*02b0*/  HMMA.16816.F32 R8, R8, R20, RZ ;  /* 0x000000140808723c */ /* 0x008fe200000018ff */
[----:B------:R-:W2:Y:S04]  /*02c0*/  LDG.E R20, desc[UR4][R22.64+0x1400] ;  /* 0x0014000416147981 */ /* 0x000ea8000c1e1900 */
[----:B------:R-:W2:Y:S07]  /*02d0*/  LDG.E R21, desc[UR4][R22.64+0x1410] ;  /* 0x0014100416157981 */ /* 0x000eae000c1e1900 */
[C---:B----4-:R-:W-:Y:S01]  /*02e0*/  HMMA.16816.F32 R12, R4.reuse, R16, R12 ;  /* 0x00000010040c723c */ /* 0x050fe2000000180c */
[----:B------:R-:W3:Y:S04]  /*02f0*/  LDG.E R16, desc[UR4][R22.64+0x1000] ;  /* 0x0010000416107981 */ /* 0x000ee8000c1e1900 */
[----:B------:R-:W3:Y:S03]  /*0300*/  LDG.E R17, desc[UR4][R22.64+0x1010] ;  /* 0x0010100416117981 */ /* 0x000ee6000c1e1900 */
[----:B-----5:R-:W-:Y:S01]  /*0310*/  HMMA.16816.F32 R4, R4, R18, R8 ;  /* 0x000000120404723c */ /* 0x020fe20000001808 */
[----:B------:R-:W3:Y:S04]  /*0320*/  LDG.E R8, desc[UR4][R26.64+0x40] ;  /* 0x000040041a087981 */ /* 0x000ee8000c1e1900 */
[----:B------:R-:W3:Y:S04]  /*0330*/  LDG.E R9, desc[UR4][R26.64+0x440] ;  /* 0x000440041a097981 */ /* 0x000ee8000c1e1900 */
[----:B------:R-:W3:Y:S04]  /*0340*/  LDG.E R10, desc[UR4][R26.64+0x50] ;  /* 0x000050041a0a7981 */ /* 0x000ee8000c1e1900 */
[----:B------:R-:W3:Y:S04]  /*0350*/  LDG.E R11, desc[UR4][R26.64+0x450] ;  /* 0x000450041a0b7981 */ /* 0x000ee8000c1e1900 */
[----:B------:R-:W4:Y:S04]  /*0360*/  LDG.E R18, desc[UR4][R26.64+0x70] ;  /* 0x000070041a127981 */ /* 0x000f28000c1e1900 */
[----:B------:R-:W4:Y:S01]  /*0370*/  LDG.E R19, desc[UR4][R26.64+0x470] ;  /* 0x000470041a137981 */ /* 0x000f22000c1e1900 */
[C---:B---3--:R-:W-:Y:S03]  /*0380*/  HMMA.16816.F32 R12, R8.reuse, R16, R12 ;  /* 0x00000010080c723c */ /* 0x048fe6000000180c */
[----:B------:R-:W4:Y:S04]  /*0390*/  LDG.E R16, desc[UR4][R26.64+0x60] ;  /* 0x000060041a107981 */ /* 0x000f28000c1e1900 */
[----:B------:R-:W4:Y:S01]  /*03a0*/  LDG.E R17, desc[UR4][R26.64+0x460] ;  /* 0x000460041a117981 */ /* 0x000f22000c1e1900 */
[----:B--2---:R-:W-:Y:S03]  /*03b0*/  HMMA.16816.F32 R4, R8, R20, R4 ;  /* 0x000000140804723c */ /* 0x004fe60000001804 */
[----:B------:R-:W4:Y:S01]  /*03c0*/  LDG.E R20, desc[UR4][R22.64+0x1800] ;  /* 0x0018000416147981 */ /* 0x000f22000c1e1900 */
[----:B------:R-:W0:Y:S03]  /*03d0*/  LDC.64 R8, c[0x0][0x390] ;  /* 0x0000e400ff087b82 */ /* 0x000e260000000a00 */
[----:B------:R-:W4:Y:S04]  /*03e0*/  LDG.E R21, desc[UR4][R22.64+0x1810] ;  /* 0x0018100416157981 */ /* 0x000f28000c1e1900 */
[----:B------:R-:W2:Y:S04]  /*03f0*/  LDG.E R10, desc[UR4][R22.64+0x1c00] ;  /* 0x001c0004160a7981 */ /* 0x000ea8000c1e1900 */
[----:B------:R-:W2:Y:S01]  /*0400*/  LDG.E R11, desc[UR4][R22.64+0x1c10] ;  /* 0x001c1004160b7981 */ /* 0x000ea2000c1e1900 */
[----:B------:R-:W-:-:S04]  /*0410*/  IMAD.IADD R3, R0, 0x1, R3 ;  /* 0x0000000100037824 */ /* 0x000fc800078e0203 */
[----:B0-----:R-:W-:-:S03]  /*0420*/  IMAD.WIDE.U32 R8, R3, 0x4, R8 ;  /* 0x0000000403087825 */ /* 0x001fc600078e0008 */
[----:B------:R-:W-:-:S04]  /*0430*/  LEA R2, P0, R24, R8, 0x3 ;  /* 0x0000000818027211 */ /* 0x000fc800078018ff */
[----:B------:R-:W-:Y:S01]  /*0440*/  LEA.HI.X R3, R24, R9, R25, 0x3, P0 ;  /* 0x0000000918037211 */ /* 0x000fe200000f1c19 */
[C---:B----4-:R-:W-:Y:S08]  /*0450*/  HMMA.16816.F32 R12, R16.reuse, R20, R12 ;  /* 0x00000014100c723c */ /* 0x050ff0000000180c */
[----:B--2---:R-:W-:Y:S11]  /*0460*/  HMMA.16816.F32 R4, R16, R10, R4 ;  /* 0x0000000a1004723c */ /* 0x004ff60000001804 */
[----:B------:R-:W-:Y:S04]  /*0470*/  STG.E.64 desc[UR4][R2.64], R12 ;  /* 0x0000000c02007986 */ /* 0x000fe8000c101b04 */
[----:B------:R-:W-:Y:S04]  /*0480*/  STG.E.64 desc[UR4][R2.64+0x800], R14 ;  /* 0x0008000e02007986 */ /* 0x000fe8000c101b04 */
[----:B------:R-:W-:Y:S04]  /*0490*/  STG.E.64 desc[UR4][R2.64+0x20], R4 ;  /* 0x0000200402007986 */ /* 0x000fe8000c101b04 */
[----:B------:R-:W-:Y:S01]  /*04a0*/  STG.E.64 desc[UR4][R2.64+0x820], R6 ;  /* 0x0008200602007986 */ /* 0x000fe2000c101b04 */
[----:B------:R-:W-:Y:S05]  /*04b0*/  EXIT ;  /* 0x000000000000794d */ /* 0x000fea0003800000 */
.L_x_0:
[----:B------:R-:W-:-:S00]  /*04c0*/  BRA `(.L_x_0) ;  /* 0xfffffffc00fc7947 */ /* 0x000fc0000383ffff */
[----:B------:R-:W-:-:S00]  /*04d0*/  NOP ;  /* 0x0000000000007918 */ /* 0x000fc00000000000 */
        /* <DEDUP_REMOVED lines=10> */
.L_x_1:


//--------------------- .nv.shared.reserved.0     --------------------------
	.section	.nv.shared.reserved.0,"aw",@nobits
	.weak		__nv_reservedSMEM_offset_0_alias
	.size		__nv_reservedSMEM_offset_0_alias, 0, 64
	.other		__nv_reservedSMEM_offset_0_alias,@"STO_CUDA_RESERVED_SHARED STV_DEFAULT"
__nv_reservedSMEM_offset_0_alias:
	.zero		0
	.zero		64


//--------------------- .nv.constant0._Z11matmul_wmmaP6__halfS0_Pf --------------------------
	.section	.nv.constant0._Z11matmul_wmmaP6__halfS0_Pf,"a",@progbits
	.sectionflags	@""
	.align	4
.nv.constant0._Z11matmul_wmmaP6__halfS0_Pf:
	.zero		920


//--------------------- SYMBOLS --------------------------

	.type		.nv.reservedSmem.offset0,@object
	.size		.nv.reservedSmem.offset0,0x4
